//
// Generated by NVIDIA NVVM Compiler
//
// Compiler Build ID: CL-36424714
// Cuda compilation tools, release 13.0, V13.0.88
// Based on NVVM 20.0.0
//

.version 9.0
.target sm_100
.address_size 64

	// .globl	_Z9transposePtS_ii
.extern .shared .align 16 .b8 shared_B[];

.visible .entry _Z9transposePtS_ii(
	.param .u64 .ptr .align 1 _Z9transposePtS_ii_param_0,
	.param .u64 .ptr .align 1 _Z9transposePtS_ii_param_1,
	.param .u32 _Z9transposePtS_ii_param_2,
	.param .u32 _Z9transposePtS_ii_param_3
)
{
	.reg .pred 	%p<6>;
	.reg .b16 	%rs<3>;
	.reg .b32 	%r<20>;
	.reg .b64 	%rd<9>;

	ld.param.u64 	%rd1, [_Z9transposePtS_ii_param_0];
	ld.param.u64 	%rd2, [_Z9transposePtS_ii_param_1];
	ld.param.u32 	%r3, [_Z9transposePtS_ii_param_2];
	ld.param.u32 	%r4, [_Z9transposePtS_ii_param_3];
	mov.u32 	%r5, %ctaid.x;
	mov.u32 	%r6, %ntid.x;
	mov.u32 	%r7, %tid.x;
	mad.lo.s32 	%r1, %r5, %r6, %r7;
	mov.u32 	%r8, %ctaid.y;
	mov.u32 	%r9, %ntid.y;
	mov.u32 	%r10, %tid.y;
	mad.lo.s32 	%r2, %r8, %r9, %r10;
	setp.lt.s32 	%p2, %r2, %r3;
	setp.lt.s32 	%p3, %r1, %r4;
	and.pred  	%p1, %p2, %p3;
	not.pred 	%p4, %p1;
	@%p4 bra 	$L__BB0_2;
	cvta.to.global.u64 	%rd3, %rd1;
	mad.lo.s32 	%r11, %r4, %r2, %r1;
	mul.wide.s32 	%rd4, %r11, 2;
	add.s64 	%rd5, %rd3, %rd4;
	ld.global.u16 	%rs1, [%rd5];
	mad.lo.s32 	%r12, %r3, %r1, %r2;
	shl.b32 	%r13, %r12, 1;
	mov.u32 	%r14, shared_B;
	add.s32 	%r15, %r14, %r13;
	st.shared.u16 	[%r15], %rs1;
$L__BB0_2:
	bar.sync 	0;
	@%p4 bra 	$L__BB0_4;
	mad.lo.s32 	%r16, %r4, %r2, %r1;
	shl.b32 	%r17, %r16, 1;
	mov.u32 	%r18, shared_B;
	add.s32 	%r19, %r18, %r17;
	ld.shared.u16 	%rs2, [%r19];
	cvta.to.global.u64 	%rd6, %rd2;
	mul.wide.s32 	%rd7, %r16, 2;
	add.s64 	%rd8, %rd6, %rd7;
	st.global.u16 	[%rd8], %rs2;
$L__BB0_4:
	ret;

}


// ===== COMPILED SASS (sm_100) =====

	.target	sm_100

	.elftype	@"ET_EXEC"


//--------------------- .note.nv.tkinfo           --------------------------
	.section	.note.nv.tkinfo,"",@"SHT_NOTE"
	.sectionflags	@"SHF_NOTE_NV_TKINFO"
	.tkinfo
        /*0018*/ 	.word	0x00000002
        /*0030*/ 	.string	""
        /*0030*/ 	.string	"ptxas"
        /*0030*/ 	.string	"Cuda compilation tools, release 13.0, V13.0.88"
        /*0030*/ 	.string	"Build cuda_13.0.r13.0/compiler.36424714_0"
        /*0030*/ 	.string	"-arch sm_100 -m 64 "



//--------------------- .note.nv.cuinfo           --------------------------
	.section	.note.nv.cuinfo,"",@"SHT_NOTE"
	.sectionflags	@"SHF_NOTE_NV_CUINFO"
        /*0018*/ 	.short	0x0002
        /*001a*/ 	.short	0x0064
        /*001c*/ 	.short	0x0082
	.zero		2


//--------------------- .nv.info                  --------------------------
	.section	.nv.info,"",@"SHT_CUDA_INFO"
	.align	4


	//----- nvinfo : EIATTR_REGCOUNT
	.align		4
        /*0000*/ 	.byte	0x04, 0x2f
        /*0002*/ 	.short	(.L_1 - .L_0)
	.align		4
.L_0:
        /*0004*/ 	.word	index@(_Z9transposePtS_ii)
        /*0008*/ 	.word	0x0000000a


	//----- nvinfo : EIATTR_FRAME_SIZE
	.align		4
.L_1:
        /*000c*/ 	.byte	0x04, 0x11
        /*000e*/ 	.short	(.L_3 - .L_2)
	.align		4
.L_2:
        /*0010*/ 	.word	index@(_Z9transposePtS_ii)
        /*0014*/ 	.word	0x00000000


	//----- nvinfo : EIATTR_MIN_STACK_SIZE
	.align		4
.L_3:
        /*0018*/ 	.byte	0x04, 0x12
        /*001a*/ 	.short	(.L_5 - .L_4)
	.align		4
.L_4:
        /*001c*/ 	.word	index@(_Z9transposePtS_ii)
        /*0020*/ 	.word	0x00000000
.L_5:


//--------------------- .nv.compat                --------------------------
	.section	.nv.compat,"",@"SHT_CUDA_COMPAT_INFO"
	.align	4
        /*0000*/ 	.byte	0x02, 0x09, 0x00, 0x00, 0x02, 0x02, 0x01, 0x00, 0x02, 0x05, 0x05, 0x00, 0x03, 0x07, 0x01, 0x01
        /*0010*/ 	.byte	0x02, 0x03, 0x00, 0x00, 0x02, 0x06, 0x01, 0x00, 0x04, 0x0b, 0x08, 0x00, 0x09, 0x00, 0x00, 0x00
        /*0020*/ 	.byte	0x00, 0x00, 0x00, 0x00


//--------------------- .nv.info._Z9transposePtS_ii --------------------------
	.section	.nv.info._Z9transposePtS_ii,"",@"SHT_CUDA_INFO"
	.sectionflags	@""
	.align	4


	//----- nvinfo : EIATTR_CUDA_API_VERSION
	.align		4
        /*0000*/ 	.byte	0x04, 0x37
        /*0002*/ 	.short	(.L_7 - .L_6)
.L_6:
        /*0004*/ 	.word	0x00000082


	//----- nvinfo : EIATTR_KPARAM_INFO
	.align		4
.L_7:
        /*0008*/ 	.byte	0x04, 0x17
        /*000a*/ 	.short	(.L_9 - .L_8)
.L_8:
        /*000c*/ 	.word	0x00000000
        /*0010*/ 	.short	0x0003
        /*0012*/ 	.short	0x0014
        /*0014*/ 	.byte	0x00, 0xf0, 0x11, 0x00


	//----- nvinfo : EIATTR_KPARAM_INFO
	.align		4
.L_9:
        /*0018*/ 	.byte	0x04, 0x17
        /*001a*/ 	.short	(.L_11 - .L_10)
.L_10:
        /*001c*/ 	.word	0x00000000
        /*0020*/ 	.short	0x0002
        /*0022*/ 	.short	0x0010
        /*0024*/ 	.byte	0x00, 0xf0, 0x11, 0x00


	//----- nvinfo : EIATTR_KPARAM_INFO
	.align		4
.L_11:
        /*0028*/ 	.byte	0x04, 0x17
        /*002a*/ 	.short	(.L_13 - .L_12)
.L_12:
        /*002c*/ 	.word	0x00000000
        /*0030*/ 	.short	0x0001
        /*0032*/ 	.short	0x0008
        /*0034*/ 	.byte	0x00, 0xf5, 0x21, 0x00


	//----- nvinfo : EIATTR_KPARAM_INFO
	.align		4
.L_13:
        /*0038*/ 	.byte	0x04, 0x17
        /*003a*/ 	.short	(.L_15 - .L_14)
.L_14:
        /*003c*/ 	.word	0x00000000
        /*0040*/ 	.short	0x0000
        /*0042*/ 	.short	0x0000
        /*0044*/ 	.byte	0x00, 0xf5, 0x21, 0x00


	//----- nvinfo : EIATTR_SPARSE_MMA_MASK
	.align		4
.L_15:
        /*0048*/ 	.byte	0x03, 0x50
        /*004a*/ 	.short	0x0000


	//----- nvinfo : EIATTR_MAXREG_COUNT
	.align		4
        /*004c*/ 	.byte	0x03, 0x1b
        /*004e*/ 	.short	0x00ff


	//----- nvinfo : EIATTR_NUM_BARRIERS
	.align		4
        /*0050*/ 	.byte	0x02, 0x4c
        /*0052*/ 	.byte	0x01
	.zero		1


	//----- nvinfo : EIATTR_MERCURY_ISA_VERSION
	.align		4
        /*0054*/ 	.byte	0x03, 0x5f
        /*0056*/ 	.short	0x0101


	//----- nvinfo : EIATTR_VRC_CTA_INIT_COUNT
	.align		4
        /*0058*/ 	.byte	0x02, 0x4a
	.zero		1
	.zero		1


	//----- nvinfo : EIATTR_EXIT_INSTR_OFFSETS
	.align		4
        /*005c*/ 	.byte	0x04, 0x1c
        /*005e*/ 	.short	(.L_17 - .L_16)


	//   ....[0]....
.L_16:
        /*0060*/ 	.word	0x000001b0


	//   ....[1]....
        /*0064*/ 	.word	0x00000250


	//----- nvinfo : EIATTR_CRS_STACK_SIZE
	.align		4
.L_17:
        /*0068*/ 	.byte	0x04, 0x1e
        /*006a*/ 	.short	(.L_19 - .L_18)
.L_18:
        /*006c*/ 	.word	0x00000000


	//----- nvinfo : EIATTR_CBANK_PARAM_SIZE
	.align		4
.L_19:
        /*0070*/ 	.byte	0x03, 0x19
        /*0072*/ 	.short	0x0018


	//----- nvinfo : EIATTR_PARAM_CBANK
	.align		4
        /*0074*/ 	.byte	0x04, 0x0a
        /*0076*/ 	.short	(.L_21 - .L_20)
	.align		4
.L_20:
        /*0078*/ 	.word	index@(.nv.constant0._Z9transposePtS_ii)
        /*007c*/ 	.short	0x0380
        /*007e*/ 	.short	0x0018


	//----- nvinfo : EIATTR_SW_WAR
	.align		4
.L_21:
        /*0080*/ 	.byte	0x04, 0x36
        /*0082*/ 	.short	(.L_23 - .L_22)
.L_22:
        /*0084*/ 	.word	0x00000008
.L_23:


//--------------------- .nv.callgraph             --------------------------
	.section	.nv.callgraph,"",@"SHT_CUDA_CALLGRAPH"
	.align	4
	.sectionentsize	8
	.align		4
        /*0000*/ 	.word	0x00000000
	.align		4
        /*0004*/ 	.word	0xffffffff
	.align		4
        /*0008*/ 	.word	0x00000000
	.align		4
        /*000c*/ 	.word	0xfffffffe
	.align		4
        /*0010*/ 	.word	0x00000000
	.align		4
        /*0014*/ 	.word	0xfffffffd
	.align		4
        /*0018*/ 	.word	0x00000000
	.align		4
        /*001c*/ 	.word	0xfffffffc


//--------------------- .text._Z9transposePtS_ii  --------------------------
	.section	.text._Z9transposePtS_ii,"ax",@progbits
	.align	128
        .global         _Z9transposePtS_ii
        .type           _Z9transposePtS_ii,@function
        .size           _Z9transposePtS_ii,(.L_x_3 - _Z9transposePtS_ii)
        .other          _Z9transposePtS_ii,@"STO_CUDA_ENTRY STV_DEFAULT"
_Z9transposePtS_ii:
.text._Z9transposePtS_ii:
[----:B------:R-:W-:Y:S01]  /*0000*/  LDC R1, c[0x0][0x37c] ;  /* 0x0000df00ff017b82 */ /* 0x000fe20000000800 */
[----:B------:R-:W0:Y:S07]  /*0010*/  S2R R3, SR_TID.X ;  /* 0x0000000000037919 */ /* 0x000e2e0000002100 */
[----:B------:R-:W0:Y:S01]  /*0020*/  S2UR UR4, SR_CTAID.X ;  /* 0x00000000000479c3 */ /* 0x000e220000002500 */
[----:B------:R-:W1:Y:S01]  /*0030*/  LDCU.64 UR8, c[0x0][0x390] ;  /* 0x00007200ff0877ac */ /* 0x000e620008000a00 */
[----:B------:R-:W-:Y:S01]  /*0040*/  BSSY.RECONVERGENT B0, `(.L_x_0) ;  /* 0x0000015000007945 */ /* 0x000fe20003800200 */
[----:B------:R-:W2:Y:S01]  /*0050*/  S2R R2, SR_TID.Y ;  /* 0x0000000000027919 */ /* 0x000ea20000002200 */
[----:B------:R-:W3:Y:S04]  /*0060*/  LDCU.64 UR6, c[0x0][0x358] ;  /* 0x00006b00ff0677ac */ /* 0x000ee80008000a00 */
[----:B------:R-:W0:Y:S08]  /*0070*/  LDC R0, c[0x0][0x360] ;  /* 0x0000d800ff007b82 */ /* 0x000e300000000800 */
[----:B------:R-:W2:Y:S08]  /*0080*/  S2UR UR5, SR_CTAID.Y ;  /* 0x00000000000579c3 */ /* 0x000eb00000002600 */
[----:B------:R-:W2:Y:S01]  /*0090*/  LDC R5, c[0x0][0x364] ;  /* 0x0000d900ff057b82 */ /* 0x000ea20000000800 */
[----:B0-----:R-:W-:-:S05]  /*00a0*/  IMAD R0, R0, UR4, R3 ;  /* 0x0000000400007c24 */ /* 0x001fca000f8e0203 */
[----:B-1----:R-:W-:Y:S01]  /*00b0*/  ISETP.GE.AND P0, PT, R0, UR9, PT ;  /* 0x0000000900007c0c */ /* 0x002fe2000bf06270 */
[----:B--2---:R-:W-:-:S05]  /*00c0*/  IMAD R5, R5, UR5, R2 ;  /* 0x0000000505057c24 */ /* 0x004fca000f8e0202 */
[----:B------:R-:W-:-:S13]  /*00d0*/  ISETP.LT.AND P0, PT, R5, UR8, !P0 ;  /* 0x0000000805007c0c */ /* 0x000fda000c701270 */
[----:B---3--:R-:W-:Y:S05]  /*00e0*/  @!P0 BRA `(.L_x_1) ;  /* 0x0000000000288947 */ /* 0x008fea0003800000 */
[----:B------:R-:W0:Y:S01]  /*00f0*/  LDC.64 R2, c[0x0][0x380] ;  /* 0x0000e000ff027b82 */ /* 0x000e220000000a00 */
[----:B------:R-:W-:-:S04]  /*0100*/  IMAD R7, R5, UR9, R0 ;  /* 0x0000000905077c24 */ /* 0x000fc8000f8e0200 */
[----:B0-----:R-:W-:-:S06]  /*0110*/  IMAD.WIDE R2, R7, 0x2, R2 ;  /* 0x0000000207027825 */ /* 0x001fcc00078e0202 */
[----:B------:R-:W2:Y:S01]  /*0120*/  LDG.E.U16 R2, desc[UR6][R2.64] ;  /* 0x0000000602027981 */ /* 0x000ea2000c1e1500 */
[----:B------:R-:W0:Y:S01]  /*0130*/  S2UR UR5, SR_CgaCtaId ;  /* 0x00000000000579c3 */ /* 0x000e220000008800 */
[----:B------:R-:W-:Y:S01]  /*0140*/  UMOV UR4, 0x400 ;  /* 0x0000040000047882 */ /* 0x000fe20000000000 */
[----:B------:R-:W-:Y:S01]  /*0150*/  IMAD R4, R0, UR8, R5 ;  /* 0x0000000800047c24 */ /* 0x000fe2000f8e0205 */
[----:B0-----:R-:W-:-:S06]  /*0160*/  ULEA UR4, UR5, UR4, 0x18 ;  /* 0x0000000405047291 */ /* 0x001fcc000f8ec0ff */
[----:B------:R-:W-:-:S05]  /*0170*/  LEA R7, R4, UR4, 0x1 ;  /* 0x0000000404077c11 */ /* 0x000fca000f8e08ff */
[----:B--2---:R0:W-:Y:S02]  /*0180*/  STS.U16 [R7], R2 ;  /* 0x0000000207007388 */ /* 0x0041e40000000400 */
.L_x_1:
[----:B------:R-:W-:Y:S05]  /*0190*/  BSYNC.RECONVERGENT B0 ;  /* 0x0000000000007941 */ /* 0x000fea0003800200 */
.L_x_0:
[----:B------:R-:W-:Y:S06]  /*01a0*/  BAR.SYNC.DEFER_BLOCKING 0x0 ;  /* 0x0000000000007b1d */ /* 0x000fec0000010000 */
[----:B------:R-:W-:Y:S05]  /*01b0*/  @!P0 EXIT ;  /* 0x000000000000894d */ /* 0x000fea0003800000 */
[----:B------:R-:W1:Y:S01]  /*01c0*/  S2UR UR5, SR_CgaCtaId ;  /* 0x00000000000579c3 */ /* 0x000e620000008800 */
[----:B------:R-:W-:Y:S01]  /*01d0*/  UMOV UR4, 0x400 ;  /* 0x0000040000047882 */ /* 0x000fe20000000000 */
[----:B0-----:R-:W-:-:S06]  /*01e0*/  IMAD R7, R5, UR9, R0 ;  /* 0x0000000905077c24 */ /* 0x001fcc000f8e0200 */
[----:B------:R-:W0:Y:S01]  /*01f0*/  LDC.64 R2, c[0x0][0x388] ;  /* 0x0000e200ff027b82 */ /* 0x000e220000000a00 */
[----:B-1----:R-:W-:-:S06]  /*0200*/  ULEA UR4, UR5, UR4, 0x18 ;  /* 0x0000000405047291 */ /* 0x002fcc000f8ec0ff */
[C---:B------:R-:W-:Y:S01]  /*0210*/  LEA R0, R7.reuse, UR4, 0x1 ;  /* 0x0000000407007c11 */ /* 0x040fe2000f8e08ff */
[----:B0-----:R-:W-:-:S04]  /*0220*/  IMAD.WIDE R2, R7, 0x2, R2 ;  /* 0x0000000207027825 */ /* 0x001fc800078e0202 */
[----:B------:R-:W0:Y:S04]  /*0230*/  LDS.U16 R5, [R0] ;  /* 0x0000000000057984 */ /* 0x000e280000000400 */
[----:B0-----:R-:W-:Y:S01]  /*0240*/  STG.E.U16 desc[UR6][R2.64], R5 ;  /* 0x0000000502007986 */ /* 0x001fe2000c101506 */
[----:B------:R-:W-:Y:S05]  /*0250*/  EXIT ;  /* 0x000000000000794d */ /* 0x000fea0003800000 */
.L_x_2:
[----:B------:R-:W-:-:S00]  /*0260*/  BRA `(.L_x_2) ;  /* 0xfffffffc00fc7947 */ /* 0x000fc0000383ffff */
[----:B------:R-:W-:-:S00]  /*0270*/  NOP ;  /* 0x0000000000007918 */ /* 0x000fc00000000000 */
        /* <DEDUP_REMOVED lines=8> */
.L_x_3:


//--------------------- .nv.shared._Z9transposePtS_ii --------------------------
	.section	.nv.shared._Z9transposePtS_ii,"aw",@nobits
	.sectionflags	@""
	.align	16
	.zero		1024


//--------------------- .nv.shared.reserved.0     --------------------------
	.section	.nv.shared.reserved.0,"aw",@nobits
	.weak		__nv_reservedSMEM_offset_0_alias
	.size		__nv_reservedSMEM_offset_0_alias, 0, 64
	.other		__nv_reservedSMEM_offset_0_alias,@"STO_CUDA_RESERVED_SHARED STV_DEFAULT"
__nv_reservedSMEM_offset_0_alias:
	.zero		0
	.zero		64


//--------------------- .nv.constant0._Z9transposePtS_ii --------------------------
	.section	.nv.constant0._Z9transposePtS_ii,"a",@progbits
	.sectionflags	@""
	.align	4
.nv.constant0._Z9transposePtS_ii:
	.zero		920


//--------------------- SYMBOLS --------------------------

	.type		.nv.reservedSmem.offset0,@object
	.size		.nv.reservedSmem.offset0,0x4
	.type		.nv.reservedSmem.cap,@object
	.size		.nv.reservedSmem.cap,0x4
